//
// Generated by NVIDIA NVVM Compiler
//
// Compiler Build ID: CL-36424714
// Cuda compilation tools, release 13.0, V13.0.88
// Based on NVVM 20.0.0
//

.version 9.0
.target sm_100
.address_size 64

	// .globl	default_function_kernel

.visible .entry default_function_kernel(
	.param .u64 .ptr .align 1 default_function_kernel_param_0,
	.param .u64 .ptr .align 1 default_function_kernel_param_1,
	.param .u64 .ptr .align 1 default_function_kernel_param_2,
	.param .u64 .ptr .align 1 default_function_kernel_param_3
)
.maxntid 60
{
	.reg .pred 	%p<2>;
	.reg .b16 	%rs<4>;
	.reg .b32 	%r<12>;
	.reg .b32 	%f<8>;
	.reg .b64 	%rd<15>;

	ld.param.u64 	%rd1, [default_function_kernel_param_0];
	ld.param.u64 	%rd2, [default_function_kernel_param_1];
	ld.param.u64 	%rd3, [default_function_kernel_param_2];
	ld.param.u64 	%rd4, [default_function_kernel_param_3];
	cvta.to.global.u64 	%rd5, %rd1;
	cvta.to.global.u64 	%rd6, %rd4;
	cvta.to.global.u64 	%rd7, %rd3;
	cvta.to.global.u64 	%rd8, %rd2;
	mov.u32 	%r1, %ctaid.x;
	mov.u32 	%r2, %tid.x;
	mad.lo.s32 	%r3, %r1, 60, %r2;
	mul.wide.u32 	%rd9, %r3, 4;
	add.s64 	%rd10, %rd8, %rd9;
	ld.global.nc.f32 	%f1, [%rd10];
	mul.hi.u32 	%r4, %r1, 1272582903;
	shr.u32 	%r5, %r4, 4;
	mul.lo.s32 	%r6, %r5, 54;
	sub.s32 	%r7, %r1, %r6;
	shl.b32 	%r8, %r7, 1;
	setp.gt.u32 	%p1, %r2, 29;
	selp.u32 	%r9, 1, 0, %p1;
	or.b32  	%r10, %r8, %r9;
	cvt.u16.u32 	%rs1, %r10;
	mul.lo.s16 	%rs2, %rs1, 57;
	shr.u16 	%rs3, %rs2, 9;
	cvt.u32.u16 	%r11, %rs3;
	mul.wide.u32 	%rd11, %r11, 4;
	add.s64 	%rd12, %rd7, %rd11;
	ld.global.nc.f32 	%f2, [%rd12];
	sub.f32 	%f3, %f1, %f2;
	add.s64 	%rd13, %rd6, %rd11;
	ld.global.nc.f32 	%f4, [%rd13];
	add.f32 	%f5, %f4, 0f3727C5AC;
	sqrt.rn.f32 	%f6, %f5;
	div.rn.f32 	%f7, %f3, %f6;
	add.s64 	%rd14, %rd5, %rd9;
	st.global.f32 	[%rd14], %f7;
	ret;

}


// ===== COMPILED SASS (sm_100) =====

	.target	sm_100

	.elftype	@"ET_EXEC"


//--------------------- .note.nv.tkinfo           --------------------------
	.section	.note.nv.tkinfo,"",@"SHT_NOTE"
	.sectionflags	@"SHF_NOTE_NV_TKINFO"
	.tkinfo
        /*0018*/ 	.word	0x00000002
        /*0030*/ 	.string	""
        /*0030*/ 	.string	"ptxas"
        /*0030*/ 	.string	"Cuda compilation tools, release 13.0, V13.0.88"
        /*0030*/ 	.string	"Build cuda_13.0.r13.0/compiler.36424714_0"
        /*0030*/ 	.string	"-arch sm_100 -m 64 "



//--------------------- .note.nv.cuinfo           --------------------------
	.section	.note.nv.cuinfo,"",@"SHT_NOTE"
	.sectionflags	@"SHF_NOTE_NV_CUINFO"
        /*0018*/ 	.short	0x0002
        /*001a*/ 	.short	0x0064
        /*001c*/ 	.short	0x0082
	.zero		2


//--------------------- .nv.info                  --------------------------
	.section	.nv.info,"",@"SHT_CUDA_INFO"
	.align	4


	//----- nvinfo : EIATTR_REGCOUNT
	.align		4
        /*0000*/ 	.byte	0x04, 0x2f
        /*0002*/ 	.short	(.L_1 - .L_0)
	.align		4
.L_0:
        /*0004*/ 	.word	index@(default_function_kernel)
        /*0008*/ 	.word	0x00000010


	//----- nvinfo : EIATTR_FRAME_SIZE
	.align		4
.L_1:
        /*000c*/ 	.byte	0x04, 0x11
        /*000e*/ 	.short	(.L_3 - .L_2)
	.align		4
.L_2:
        /*0010*/ 	.word	index@($__internal_1_$__cuda_sm3x_div_rn_noftz_f32_slowpath)
        /*0014*/ 	.word	0x00000000


	//----- nvinfo : EIATTR_FRAME_SIZE
	.align		4
.L_3:
        /*0018*/ 	.byte	0x04, 0x11
        /*001a*/ 	.short	(.L_5 - .L_4)
	.align		4
.L_4:
        /*001c*/ 	.word	index@($__internal_0_$__cuda_sm20_sqrt_rn_f32_slowpath)
        /*0020*/ 	.word	0x00000000


	//----- nvinfo : EIATTR_FRAME_SIZE
	.align		4
.L_5:
        /*0024*/ 	.byte	0x04, 0x11
        /*0026*/ 	.short	(.L_7 - .L_6)
	.align		4
.L_6:
        /*0028*/ 	.word	index@(default_function_kernel)
        /*002c*/ 	.word	0x00000000


	//----- nvinfo : EIATTR_MIN_STACK_SIZE
	.align		4
.L_7:
        /*0030*/ 	.byte	0x04, 0x12
        /*0032*/ 	.short	(.L_9 - .L_8)
	.align		4
.L_8:
        /*0034*/ 	.word	index@(default_function_kernel)
        /*0038*/ 	.word	0x00000000
.L_9:


//--------------------- .nv.compat                --------------------------
	.section	.nv.compat,"",@"SHT_CUDA_COMPAT_INFO"
	.align	4
        /*0000*/ 	.byte	0x02, 0x09, 0x00, 0x00, 0x02, 0x02, 0x01, 0x00, 0x02, 0x05, 0x05, 0x00, 0x03, 0x07, 0x01, 0x01
        /*0010*/ 	.byte	0x02, 0x03, 0x00, 0x00, 0x02, 0x06, 0x01, 0x00, 0x04, 0x0b, 0x08, 0x00, 0x01, 0x00, 0x00, 0x00
        /*0020*/ 	.byte	0x00, 0x00, 0x00, 0x00


//--------------------- .nv.info.default_function_kernel --------------------------
	.section	.nv.info.default_function_kernel,"",@"SHT_CUDA_INFO"
	.sectionflags	@""
	.align	4


	//----- nvinfo : EIATTR_CUDA_API_VERSION
	.align		4
        /*0000*/ 	.byte	0x04, 0x37
        /*0002*/ 	.short	(.L_11 - .L_10)
.L_10:
        /*0004*/ 	.word	0x00000082


	//----- nvinfo : EIATTR_KPARAM_INFO
	.align		4
.L_11:
        /*0008*/ 	.byte	0x04, 0x17
        /*000a*/ 	.short	(.L_13 - .L_12)
.L_12:
        /*000c*/ 	.word	0x00000000
        /*0010*/ 	.short	0x0003
        /*0012*/ 	.short	0x0018
        /*0014*/ 	.byte	0x00, 0xf5, 0x21, 0x00


	//----- nvinfo : EIATTR_KPARAM_INFO
	.align		4
.L_13:
        /*0018*/ 	.byte	0x04, 0x17
        /*001a*/ 	.short	(.L_15 - .L_14)
.L_14:
        /*001c*/ 	.word	0x00000000
        /*0020*/ 	.short	0x0002
        /*0022*/ 	.short	0x0010
        /*0024*/ 	.byte	0x00, 0xf5, 0x21, 0x00


	//----- nvinfo : EIATTR_KPARAM_INFO
	.align		4
.L_15:
        /*0028*/ 	.byte	0x04, 0x17
        /*002a*/ 	.short	(.L_17 - .L_16)
.L_16:
        /*002c*/ 	.word	0x00000000
        /*0030*/ 	.short	0x0001
        /*0032*/ 	.short	0x0008
        /*0034*/ 	.byte	0x00, 0xf5, 0x21, 0x00


	//----- nvinfo : EIATTR_KPARAM_INFO
	.align		4
.L_17:
        /*0038*/ 	.byte	0x04, 0x17
        /*003a*/ 	.short	(.L_19 - .L_18)
.L_18:
        /*003c*/ 	.word	0x00000000
        /*0040*/ 	.short	0x0000
        /*0042*/ 	.short	0x0000
        /*0044*/ 	.byte	0x00, 0xf5, 0x21, 0x00


	//----- nvinfo : EIATTR_SPARSE_MMA_MASK
	.align		4
.L_19:
        /*0048*/ 	.byte	0x03, 0x50
        /*004a*/ 	.short	0x0000


	//----- nvinfo : EIATTR_MAXREG_COUNT
	.align		4
        /*004c*/ 	.byte	0x03, 0x1b
        /*004e*/ 	.short	0x00ff


	//----- nvinfo : EIATTR_MERCURY_ISA_VERSION
	.align		4
        /*0050*/ 	.byte	0x03, 0x5f
        /*0052*/ 	.short	0x0101


	//----- nvinfo : EIATTR_VRC_CTA_INIT_COUNT
	.align		4
        /*0054*/ 	.byte	0x02, 0x4a
	.zero		1
	.zero		1


	//----- nvinfo : EIATTR_EXIT_INSTR_OFFSETS
	.align		4
        /*0058*/ 	.byte	0x04, 0x1c
        /*005a*/ 	.short	(.L_21 - .L_20)


	//   ....[0]....
.L_20:
        /*005c*/ 	.word	0x00000390


	//----- nvinfo : EIATTR_MAX_THREADS
	.align		4
.L_21:
        /*0060*/ 	.byte	0x04, 0x05
        /*0062*/ 	.short	(.L_23 - .L_22)
.L_22:
        /*0064*/ 	.word	0x0000003c
        /*0068*/ 	.word	0x00000001
        /*006c*/ 	.word	0x00000001


	//----- nvinfo : EIATTR_CRS_STACK_SIZE
	.align		4
.L_23:
        /*0070*/ 	.byte	0x04, 0x1e
        /*0072*/ 	.short	(.L_25 - .L_24)
.L_24:
        /*0074*/ 	.word	0x00000000


	//----- nvinfo : EIATTR_CBANK_PARAM_SIZE
	.align		4
.L_25:
        /*0078*/ 	.byte	0x03, 0x19
        /*007a*/ 	.short	0x0020


	//----- nvinfo : EIATTR_PARAM_CBANK
	.align		4
        /*007c*/ 	.byte	0x04, 0x0a
        /*007e*/ 	.short	(.L_27 - .L_26)
	.align		4
.L_26:
        /*0080*/ 	.word	index@(.nv.constant0.default_function_kernel)
        /*0084*/ 	.short	0x0380
        /*0086*/ 	.short	0x0020


	//----- nvinfo : EIATTR_SW_WAR
	.align		4
.L_27:
        /*0088*/ 	.byte	0x04, 0x36
        /*008a*/ 	.short	(.L_29 - .L_28)
.L_28:
        /*008c*/ 	.word	0x00000008
.L_29:


//--------------------- .nv.callgraph             --------------------------
	.section	.nv.callgraph,"",@"SHT_CUDA_CALLGRAPH"
	.align	4
	.sectionentsize	8
	.align		4
        /*0000*/ 	.word	0x00000000
	.align		4
        /*0004*/ 	.word	0xffffffff
	.align		4
        /*0008*/ 	.word	0x00000000
	.align		4
        /*000c*/ 	.word	0xfffffffe
	.align		4
        /*0010*/ 	.word	0x00000000
	.align		4
        /*0014*/ 	.word	0xfffffffd
	.align		4
        /*0018*/ 	.word	0x00000000
	.align		4
        /*001c*/ 	.word	0xfffffffc


//--------------------- .text.default_function_kernel --------------------------
	.section	.text.default_function_kernel,"ax",@progbits
	.align	128
        .global         default_function_kernel
        .type           default_function_kernel,@function
        .size           default_function_kernel,(.L_x_19 - default_function_kernel)
        .other          default_function_kernel,@"STO_CUDA_ENTRY STV_DEFAULT"
default_function_kernel:
.text.default_function_kernel:
[----:B------:R-:W-:Y:S01]  /*0000*/  LDC R1, c[0x0][0x37c] ;  /* 0x0000df00ff017b82 */ /* 0x000fe20000000800 */
[----:B------:R-:W0:Y:S07]  /*0010*/  S2R R11, SR_CTAID.X ;  /* 0x00000000000b7919 */ /* 0x000e2e0000002500 */
[----:B------:R-:W1:Y:S01]  /*0020*/  LDC.64 R8, c[0x0][0x398] ;  /* 0x0000e600ff087b82 */ /* 0x000e620000000a00 */
[----:B------:R-:W2:Y:S01]  /*0030*/  LDCU.64 UR4, c[0x0][0x358] ;  /* 0x00006b00ff0477ac */ /* 0x000ea20008000a00 */
[----:B------:R-:W3:Y:S06]  /*0040*/  S2R R4, SR_TID.X ;  /* 0x0000000000047919 */ /* 0x000eec0000002100 */
[----:B------:R-:W4:Y:S01]  /*0050*/  LDC.64 R6, c[0x0][0x390] ;  /* 0x0000e400ff067b82 */ /* 0x000f220000000a00 */
[----:B0-----:R-:W-:Y:S01]  /*0060*/  IMAD.HI.U32 R0, R11, 0x4bda12f7, RZ ;  /* 0x4bda12f70b007827 */ /* 0x001fe200078e00ff */
[----:B---3--:R-:W-:-:S04]  /*0070*/  ISETP.GT.U32.AND P0, PT, R4, 0x1d, PT ;  /* 0x0000001d0400780c */ /* 0x008fc80003f04070 */
[----:B------:R-:W-:Y:S02]  /*0080*/  SHF.R.U32.HI R0, RZ, 0x4, R0 ;  /* 0x00000004ff007819 */ /* 0x000fe40000011600 */
[----:B------:R-:W-:-:S03]  /*0090*/  SEL R3, RZ, 0x1, !P0 ;  /* 0x00000001ff037807 */ /* 0x000fc60004000000 */
[----:B------:R-:W-:-:S04]  /*00a0*/  IMAD R0, R0, -0x36, R11 ;  /* 0xffffffca00007824 */ /* 0x000fc800078e020b */
[----:B------:R-:W-:Y:S02]  /*00b0*/  IMAD R0, R0, 0x2, R3 ;  /* 0x0000000200007824 */ /* 0x000fe400078e0203 */
[----:B------:R-:W0:Y:S03]  /*00c0*/  LDC.64 R2, c[0x0][0x388] ;  /* 0x0000e200ff027b82 */ /* 0x000e260000000a00 */
[----:B------:R-:W-:-:S05]  /*00d0*/  PRMT R0, R0, 0x9910, RZ ;  /* 0x0000991000007816 */ /* 0x000fca00000000ff */
[----:B------:R-:W-:-:S05]  /*00e0*/  IMAD R0, R0, 0x39, RZ ;  /* 0x0000003900007824 */ /* 0x000fca00078e02ff */
[----:B------:R-:W-:-:S04]  /*00f0*/  LOP3.LUT R0, R0, 0xffff, RZ, 0xc0, !PT ;  /* 0x0000ffff00007812 */ /* 0x000fc800078ec0ff */
[----:B------:R-:W-:-:S04]  /*0100*/  SHF.R.U32.HI R0, RZ, 0x9, R0 ;  /* 0x00000009ff007819 */ /* 0x000fc80000011600 */
[----:B------:R-:W-:-:S05]  /*0110*/  LOP3.LUT R5, R0, 0xffff, RZ, 0xc0, !PT ;  /* 0x0000ffff00057812 */ /* 0x000fca00078ec0ff */
[----:B-1----:R-:W-:-:S06]  /*0120*/  IMAD.WIDE.U32 R8, R5, 0x4, R8 ;  /* 0x0000000405087825 */ /* 0x002fcc00078e0008 */
[----:B--2---:R-:W2:Y:S01]  /*0130*/  LDG.E.CONSTANT R8, desc[UR4][R8.64] ;  /* 0x0000000408087981 */ /* 0x004ea2000c1e9900 */
[----:B------:R-:W-:Y:S02]  /*0140*/  IMAD R4, R11, 0x3c, R4 ;  /* 0x0000003c0b047824 */ /* 0x000fe400078e0204 */
[----:B----4-:R-:W-:-:S04]  /*0150*/  IMAD.WIDE.U32 R6, R5, 0x4, R6 ;  /* 0x0000000405067825 */ /* 0x010fc800078e0006 */
[----:B0-----:R-:W-:Y:S02]  /*0160*/  IMAD.WIDE.U32 R2, R4, 0x4, R2 ;  /* 0x0000000404027825 */ /* 0x001fe400078e0002 */
[----:B------:R-:W3:Y:S04]  /*0170*/  LDG.E.CONSTANT R7, desc[UR4][R6.64] ;  /* 0x0000000406077981 */ /* 0x000ee8000c1e9900 */
[----:B------:R2:W3:Y:S01]  /*0180*/  LDG.E.CONSTANT R0, desc[UR4][R2.64] ;  /* 0x0000000402007981 */ /* 0x0004e2000c1e9900 */
[----:B------:R-:W-:Y:S01]  /*0190*/  BSSY.RECONVERGENT B0, `(.L_x_0) ;  /* 0x000000f000007945 */ /* 0x000fe20003800200 */
[----:B--2---:R-:W-:-:S04]  /*01a0*/  FADD R2, R8, 9.9999997473787516356e-06 ;  /* 0x3727c5ac08027421 */ /* 0x004fc80000000000 */
[----:B------:R-:W-:Y:S01]  /*01b0*/  VIADD R10, R2, 0xf3000000 ;  /* 0xf3000000020a7836 */ /* 0x000fe20000000000 */
[----:B------:R0:W1:Y:S04]  /*01c0*/  MUFU.RSQ R5, R2 ;  /* 0x0000000200057308 */ /* 0x0000680000001400 */
[----:B------:R-:W-:Y:S01]  /*01d0*/  ISETP.GT.U32.AND P0, PT, R10, 0x727fffff, PT ;  /* 0x727fffff0a00780c */ /* 0x000fe20003f04070 */
[----:B---3--:R-:W-:-:S12]  /*01e0*/  FADD R0, R0, -R7 ;  /* 0x8000000700007221 */ /* 0x008fd80000000000 */
[----:B01----:R-:W-:Y:S05]  /*01f0*/  @!P0 BRA `(.L_x_1) ;  /* 0x0000000000108947 */ /* 0x003fea0003800000 */
[----:B------:R-:W-:-:S07]  /*0200*/  MOV R9, 0x220 ;  /* 0x0000022000097802 */ /* 0x000fce0000000f00 */
[----:B------:R-:W-:Y:S05]  /*0210*/  CALL.REL.NOINC `($__internal_0_$__cuda_sm20_sqrt_rn_f32_slowpath) ;  /* 0x0000000000607944 */ /* 0x000fea0003c00000 */
[----:B------:R-:W-:Y:S01]  /*0220*/  IMAD.MOV.U32 R3, RZ, RZ, R5 ;  /* 0x000000ffff037224 */ /* 0x000fe200078e0005 */
[----:B------:R-:W-:Y:S06]  /*0230*/  BRA `(.L_x_2) ;  /* 0x0000000000107947 */ /* 0x000fec0003800000 */
.L_x_1:
[----:B------:R-:W-:Y:S01]  /*0240*/  FMUL.FTZ R3, R2, R5 ;  /* 0x0000000502037220 */ /* 0x000fe20000410000 */
[----:B------:R-:W-:-:S03]  /*0250*/  FMUL.FTZ R5, R5, 0.5 ;  /* 0x3f00000005057820 */ /* 0x000fc60000410000 */
[----:B------:R-:W-:-:S04]  /*0260*/  FFMA R2, -R3, R3, R2 ;  /* 0x0000000303027223 */ /* 0x000fc80000000102 */
[----:B------:R-:W-:-:S07]  /*0270*/  FFMA R3, R2, R5, R3 ;  /* 0x0000000502037223 */ /* 0x000fce0000000003 */
.L_x_2:
[----:B------:R-:W-:Y:S05]  /*0280*/  BSYNC.RECONVERGENT B0 ;  /* 0x0000000000007941 */ /* 0x000fea0003800200 */
.L_x_0:
[----:B------:R-:W0:Y:S01]  /*0290*/  MUFU.RCP R2, R3 ;  /* 0x0000000300027308 */ /* 0x000e220000001000 */
[----:B------:R-:W-:Y:S07]  /*02a0*/  BSSY.RECONVERGENT B0, `(.L_x_3) ;  /* 0x000000b000007945 */ /* 0x000fee0003800200 */
[----:B------:R-:W1:Y:S01]  /*02b0*/  FCHK P0, R0, R3 ;  /* 0x0000000300007302 */ /* 0x000e620000000000 */
[----:B0-----:R-:W-:-:S04]  /*02c0*/  FFMA R5, R2, -R3, 1 ;  /* 0x3f80000002057423 */ /* 0x001fc80000000803 */
[----:B------:R-:W-:-:S04]  /*02d0*/  FFMA R5, R2, R5, R2 ;  /* 0x0000000502057223 */ /* 0x000fc80000000002 */
[----:B------:R-:W-:-:S04]  /*02e0*/  FFMA R2, R0, R5, RZ ;  /* 0x0000000500027223 */ /* 0x000fc800000000ff */
[----:B------:R-:W-:-:S04]  /*02f0*/  FFMA R6, R2, -R3, R0 ;  /* 0x8000000302067223 */ /* 0x000fc80000000000 */
[----:B------:R-:W-:Y:S01]  /*0300*/  FFMA R7, R5, R6, R2 ;  /* 0x0000000605077223 */ /* 0x000fe20000000002 */
[----:B-1----:R-:W-:Y:S06]  /*0310*/  @!P0 BRA `(.L_x_4) ;  /* 0x00000000000c8947 */ /* 0x002fec0003800000 */
[----:B------:R-:W-:-:S07]  /*0320*/  MOV R2, 0x340 ;  /* 0x0000034000027802 */ /* 0x000fce0000000f00 */
[----:B------:R-:W-:Y:S05]  /*0330*/  CALL.REL.NOINC `($__internal_1_$__cuda_sm3x_div_rn_noftz_f32_slowpath) ;  /* 0x0000000000747944 */ /* 0x000fea0003c00000 */
[----:B------:R-:W-:-:S07]  /*0340*/  IMAD.MOV.U32 R7, RZ, RZ, R0 ;  /* 0x000000ffff077224 */ /* 0x000fce00078e0000 */
.L_x_4:
[----:B------:R-:W-:Y:S05]  /*0350*/  BSYNC.RECONVERGENT B0 ;  /* 0x0000000000007941 */ /* 0x000fea0003800200 */
.L_x_3:
[----:B------:R-:W0:Y:S02]  /*0360*/  LDC.64 R2, c[0x0][0x380] ;  /* 0x0000e000ff027b82 */ /* 0x000e240000000a00 */
[----:B0-----:R-:W-:-:S05]  /*0370*/  IMAD.WIDE.U32 R4, R4, 0x4, R2 ;  /* 0x0000000404047825 */ /* 0x001fca00078e0002 */
[----:B------:R-:W-:Y:S01]  /*0380*/  STG.E desc[UR4][R4.64], R7 ;  /* 0x0000000704007986 */ /* 0x000fe2000c101904 */
[----:B------:R-:W-:Y:S05]  /*0390*/  EXIT ;  /* 0x000000000000794d */ /* 0x000fea0003800000 */
        .weak           $__internal_0_$__cuda_sm20_sqrt_rn_f32_slowpath
        .type           $__internal_0_$__cuda_sm20_sqrt_rn_f32_slowpath,@function
        .size           $__internal_0_$__cuda_sm20_sqrt_rn_f32_slowpath,($__internal_1_$__cuda_sm3x_div_rn_noftz_f32_slowpath - $__internal_0_$__cuda_sm20_sqrt_rn_f32_slowpath)
$__internal_0_$__cuda_sm20_sqrt_rn_f32_slowpath:
[----:B------:R-:W-:-:S13]  /*03a0*/  LOP3.LUT P0, RZ, R2, 0x7fffffff, RZ, 0xc0, !PT ;  /* 0x7fffffff02ff7812 */ /* 0x000fda000780c0ff */
[----:B------:R-:W-:Y:S01]  /*03b0*/  @!P0 IMAD.MOV.U32 R3, RZ, RZ, R2 ;  /* 0x000000ffff038224 */ /* 0x000fe200078e0002 */
[----:B------:R-:W-:Y:S06]  /*03c0*/  @!P0 BRA `(.L_x_5) ;  /* 0x0000000000408947 */ /* 0x000fec0003800000 */
[----:B------:R-:W-:-:S13]  /*03d0*/  FSETP.GEU.FTZ.AND P0, PT, R2, RZ, PT ;  /* 0x000000ff0200720b */ /* 0x000fda0003f1e000 */
[----:B------:R-:W-:Y:S01]  /*03e0*/  @!P0 MOV R3, 0x7fffffff ;  /* 0x7fffffff00038802 */ /* 0x000fe20000000f00 */
[----:B------:R-:W-:Y:S06]  /*03f0*/  @!P0 BRA `(.L_x_5) ;  /* 0x0000000000348947 */ /* 0x000fec0003800000 */
[----:B------:R-:W-:-:S13]  /*0400*/  FSETP.GTU.FTZ.AND P0, PT, |R2|, +INF , PT ;  /* 0x7f8000000200780b */ /* 0x000fda0003f1c200 */
[----:B------:R-:W-:Y:S01]  /*0410*/  @P0 FADD.FTZ R3, R2, 1 ;  /* 0x3f80000002030421 */ /* 0x000fe20000010000 */
[----:B------:R-:W-:Y:S06]  /*0420*/  @P0 BRA `(.L_x_5) ;  /* 0x0000000000280947 */ /* 0x000fec0003800000 */
[----:B------:R-:W-:-:S13]  /*0430*/  FSETP.NEU.FTZ.AND P0, PT, |R2|, +INF , PT ;  /* 0x7f8000000200780b */ /* 0x000fda0003f1d200 */
[----:B------:R-:W-:-:S04]  /*0440*/  @P0 FFMA R5, R2, 1.84467440737095516160e+19, RZ ;  /* 0x5f80000002050823 */ /* 0x000fc800000000ff */
[----:B------:R-:W0:Y:S02]  /*0450*/  @P0 MUFU.RSQ R6, R5 ;  /* 0x0000000500060308 */ /* 0x000e240000001400 */
[----:B0-----:R-:W-:Y:S01]  /*0460*/  @P0 FMUL.FTZ R8, R5, R6 ;  /* 0x0000000605080220 */ /* 0x001fe20000410000 */
[----:B------:R-:W-:-:S03]  /*0470*/  @P0 FMUL.FTZ R6, R6, 0.5 ;  /* 0x3f00000006060820 */ /* 0x000fc60000410000 */
[----:B------:R-:W-:-:S04]  /*0480*/  @P0 FADD.FTZ R3, -R8, -RZ ;  /* 0x800000ff08030221 */ /* 0x000fc80000010100 */
[----:B------:R-:W-:Y:S01]  /*0490*/  @P0 FFMA R7, R8, R3, R5 ;  /* 0x0000000308070223 */ /* 0x000fe20000000005 */
[----:B------:R-:W-:-:S03]  /*04a0*/  @!P0 IMAD.MOV.U32 R3, RZ, RZ, R2 ;  /* 0x000000ffff038224 */ /* 0x000fc600078e0002 */
[----:B------:R-:W-:-:S04]  /*04b0*/  @P0 FFMA R6, R7, R6, R8 ;  /* 0x0000000607060223 */ /* 0x000fc80000000008 */
[----:B------:R-:W-:-:S07]  /*04c0*/  @P0 FMUL.FTZ R3, R6, 2.3283064365386962891e-10 ;  /* 0x2f80000006030820 */ /* 0x000fce0000410000 */
.L_x_5:
[----:B------:R-:W-:Y:S02]  /*04d0*/  IMAD.MOV.U32 R5, RZ, RZ, R3 ;  /* 0x000000ffff057224 */ /* 0x000fe400078e0003 */
[----:B------:R-:W-:Y:S02]  /*04e0*/  IMAD.MOV.U32 R2, RZ, RZ, R9 ;  /* 0x000000ffff027224 */ /* 0x000fe400078e0009 */
[----:B------:R-:W-:-:S04]  /*04f0*/  IMAD.MOV.U32 R3, RZ, RZ, 0x0 ;  /* 0x00000000ff037424 */ /* 0x000fc800078e00ff */
[----:B------:R-:W-:Y:S05]  /*0500*/  RET.REL.NODEC R2 `(default_function_kernel) ;  /* 0xfffffff802bc7950 */ /* 0x000fea0003c3ffff */
        .weak           $__internal_1_$__cuda_sm3x_div_rn_noftz_f32_slowpath
        .type           $__internal_1_$__cuda_sm3x_div_rn_noftz_f32_slowpath,@function
        .size           $__internal_1_$__cuda_sm3x_div_rn_noftz_f32_slowpath,(.L_x_19 - $__internal_1_$__cuda_sm3x_div_rn_noftz_f32_slowpath)
$__internal_1_$__cuda_sm3x_div_rn_noftz_f32_slowpath:
[----:B------:R-:W-:Y:S01]  /*0510*/  SHF.R.U32.HI R6, RZ, 0x17, R3 ;  /* 0x00000017ff067819 */ /* 0x000fe20000011603 */
[----:B------:R-:W-:Y:S01]  /*0520*/  BSSY.RECONVERGENT B1, `(.L_x_6) ;  /* 0x0000063000017945 */ /* 0x000fe20003800200 */
[--C-:B------:R-:W-:Y:S02]  /*0530*/  SHF.R.U32.HI R5, RZ, 0x17, R0.reuse ;  /* 0x00000017ff057819 */ /* 0x100fe40000011600 */
[----:B------:R-:W-:Y:S01]  /*0540*/  LOP3.LUT R10, R6, 0xff, RZ, 0xc0, !PT ;  /* 0x000000ff060a7812 */ /* 0x000fe200078ec0ff */
[----:B------:R-:W-:Y:S01]  /*0550*/  IMAD.MOV.U32 R6, RZ, RZ, R0 ;  /* 0x000000ffff067224 */ /* 0x000fe200078e0000 */
[----:B------:R-:W-:Y:S02]  /*0560*/  LOP3.LUT R5, R5, 0xff, RZ, 0xc0, !PT ;  /* 0x000000ff05057812 */ /* 0x000fe400078ec0ff */
[----:B------:R-:W-:-:S03]  /*0570*/  IADD3 R9, PT, PT, R10, -0x1, RZ ;  /* 0xffffffff0a097810 */ /* 0x000fc60007ffe0ff */
[----:B------:R-:W-:Y:S01]  /*0580*/  VIADD R8, R5, 0xffffffff ;  /* 0xffffffff05087836 */ /* 0x000fe20000000000 */
[----:B------:R-:W-:-:S04]  /*0590*/  ISETP.GT.U32.AND P0, PT, R9, 0xfd, PT ;  /* 0x000000fd0900780c */ /* 0x000fc80003f04070 */
[----:B------:R-:W-:-:S13]  /*05a0*/  ISETP.GT.U32.OR P0, PT, R8, 0xfd, P0 ;  /* 0x000000fd0800780c */ /* 0x000fda0000704470 */
[----:B------:R-:W-:Y:S01]  /*05b0*/  @!P0 IMAD.MOV.U32 R7, RZ, RZ, RZ ;  /* 0x000000ffff078224 */ /* 0x000fe200078e00ff */
[----:B------:R-:W-:Y:S06]  /*05c0*/  @!P0 BRA `(.L_x_7) ;  /* 0x00000000005c8947 */ /* 0x000fec0003800000 */
[----:B------:R-:W-:Y:S02]  /*05d0*/  FSETP.GTU.FTZ.AND P1, PT, |R3|, +INF , PT ;  /* 0x7f8000000300780b */ /* 0x000fe40003f3c200 */
[----:B------:R-:W-:-:S04]  /*05e0*/  FSETP.GTU.FTZ.AND P0, PT, |R0|, +INF , PT ;  /* 0x7f8000000000780b */ /* 0x000fc80003f1c200 */
[----:B------:R-:W-:-:S13]  /*05f0*/  PLOP3.LUT P0, PT, P0, P1, PT, 0xf8, 0x8f ;  /* 0x00000000008f781c */ /* 0x000fda0000703f70 */
[----:B------:R-:W-:Y:S05]  /*0600*/  @P0 BRA `(.L_x_8) ;  /* 0x00000004004c0947 */ /* 0x000fea0003800000 */
[----:B------:R-:W-:-:S13]  /*0610*/  LOP3.LUT P0, RZ, R3, 0x7fffffff, R6, 0xc8, !PT ;  /* 0x7fffffff03ff7812 */ /* 0x000fda000780c806 */
[----:B------:R-:W-:Y:S05]  /*0620*/  @!P0 BRA `(.L_x_9) ;  /* 0x00000004003c8947 */ /* 0x000fea0003800000 */
[C---:B------:R-:W-:Y:S02]  /*0630*/  FSETP.NEU.FTZ.AND P2, PT, |R0|.reuse, +INF , PT ;  /* 0x7f8000000000780b */ /* 0x040fe40003f5d200 */
[----:B------:R-:W-:Y:S02]  /*0640*/  FSETP.NEU.FTZ.AND P1, PT, |R3|, +INF , PT ;  /* 0x7f8000000300780b */ /* 0x000fe40003f3d200 */
[----:B------:R-:W-:-:S11]  /*0650*/  FSETP.NEU.FTZ.AND P0, PT, |R0|, +INF , PT ;  /* 0x7f8000000000780b */ /* 0x000fd60003f1d200 */
[----:B------:R-:W-:Y:S05]  /*0660*/  @!P1 BRA !P2, `(.L_x_9) ;  /* 0x00000004002c9947 */ /* 0x000fea0005000000 */
[----:B------:R-:W-:-:S04]  /*0670*/  LOP3.LUT P2, RZ, R6, 0x7fffffff, RZ, 0xc0, !PT ;  /* 0x7fffffff06ff7812 */ /* 0x000fc8000784c0ff */
[----:B------:R-:W-:-:S13]  /*0680*/  PLOP3.LUT P1, PT, P1, P2, PT, 0x2f, 0xf2 ;  /* 0x0000000000f2781c */ /* 0x000fda0000f24577 */
[----:B------:R-:W-:Y:S05]  /*0690*/  @P1 BRA `(.L_x_10) ;  /* 0x0000000400181947 */ /* 0x000fea0003800000 */
[----:B------:R-:W-:-:S04]  /*06a0*/  LOP3.LUT P1, RZ, R3, 0x7fffffff, RZ, 0xc0, !PT ;  /* 0x7fffffff03ff7812 */ /* 0x000fc8000782c0ff */
[----:B------:R-:W-:-:S13]  /*06b0*/  PLOP3.LUT P0, PT, P0, P1, PT, 0x2f, 0xf2 ;  /* 0x0000000000f2781c */ /* 0x000fda0000702577 */
[----:B------:R-:W-:Y:S05]  /*06c0*/  @P0 BRA `(.L_x_11) ;  /* 0x0000000400000947 */ /* 0x000fea0003800000 */
[----:B------:R-:W-:Y:S02]  /*06d0*/  ISETP.GE.AND P0, PT, R8, RZ, PT ;  /* 0x000000ff0800720c */ /* 0x000fe40003f06270 */
[----:B------:R-:W-:-:S11]  /*06e0*/  ISETP.GE.AND P1, PT, R9, RZ, PT ;  /* 0x000000ff0900720c */ /* 0x000fd60003f26270 */
[----:B------:R-:W-:Y:S01]  /*06f0*/  @P0 IMAD.MOV.U32 R7, RZ, RZ, RZ ;  /* 0x000000ffff070224 */ /* 0x000fe200078e00ff */
[----:B------:R-:W-:Y:S01]  /*0700*/  @!P0 MOV R7, 0xffffffc0 ;  /* 0xffffffc000078802 */ /* 0x000fe20000000f00 */
[----:B------:R-:W-:Y:S01]  /*0710*/  @!P0 FFMA R6, R0, 1.84467440737095516160e+19, RZ ;  /* 0x5f80000000068823 */ /* 0x000fe200000000ff */
[----:B------:R-:W-:-:S03]  /*0720*/  @!P1 FFMA R3, R3, 1.84467440737095516160e+19, RZ ;  /* 0x5f80000003039823 */ /* 0x000fc600000000ff */
[----:B------:R-:W-:-:S07]  /*0730*/  @!P1 VIADD R7, R7, 0x40 ;  /* 0x0000004007079836 */ /* 0x000fce0000000000 */
.L_x_7:
[----:B------:R-:W-:Y:S01]  /*0740*/  LEA R0, R10, 0xc0800000, 0x17 ;  /* 0xc08000000a007811 */ /* 0x000fe200078eb8ff */
[----:B------:R-:W-:Y:S01]  /*0750*/  VIADD R5, R5, 0xffffff81 ;  /* 0xffffff8105057836 */ /* 0x000fe20000000000 */
[----:B------:R-:W-:Y:S03]  /*0760*/  BSSY.RECONVERGENT B2, `(.L_x_12) ;  /* 0x0000035000027945 */ /* 0x000fe60003800200 */
[----:B------:R-:W-:Y:S02]  /*0770*/  IMAD.IADD R3, R3, 0x1, -R0 ;  /* 0x0000000103037824 */ /* 0x000fe400078e0a00 */
[----:B------:R-:W-:Y:S02]  /*0780*/  IMAD R0, R5, -0x800000, R6 ;  /* 0xff80000005007824 */ /* 0x000fe400078e0206 */
[----:B------:R-:W0:Y:S01]  /*0790*/  MUFU.RCP R8, R3 ;  /* 0x0000000300087308 */ /* 0x000e220000001000 */
[----:B------:R-:W-:-:S04]  /*07a0*/  FADD.FTZ R9, -R3, -RZ ;  /* 0x800000ff03097221 */ /* 0x000fc80000010100 */
[----:B0-----:R-:W-:-:S04]  /*07b0*/  FFMA R11, R8, R9, 1 ;  /* 0x3f800000080b7423 */ /* 0x001fc80000000009 */
[----:B------:R-:W-:-:S04]  /*07c0*/  FFMA R13, R8, R11, R8 ;  /* 0x0000000b080d7223 */ /* 0x000fc80000000008 */
[----:B------:R-:W-:-:S04]  /*07d0*/  FFMA R6, R0, R13, RZ ;  /* 0x0000000d00067223 */ /* 0x000fc800000000ff */
[----:B------:R-:W-:-:S04]  /*07e0*/  FFMA R11, R9, R6, R0 ;  /* 0x00000006090b7223 */ /* 0x000fc80000000000 */
[----:B------:R-:W-:Y:S01]  /*07f0*/  FFMA R8, R13, R11, R6 ;  /* 0x0000000b0d087223 */ /* 0x000fe20000000006 */
[----:B------:R-:W-:-:S03]  /*0800*/  IADD3 R6, PT, PT, R5, 0x7f, -R10 ;  /* 0x0000007f05067810 */ /* 0x000fc60007ffe80a */
[----:B------:R-:W-:Y:S02]  /*0810*/  FFMA R9, R9, R8, R0 ;  /* 0x0000000809097223 */ /* 0x000fe40000000000 */
[----:B------:R-:W-:Y:S02]  /*0820*/  IMAD.IADD R6, R6, 0x1, R7 ;  /* 0x0000000106067824 */ /* 0x000fe400078e0207 */
[----:B------:R-:W-:-:S05]  /*0830*/  FFMA R0, R13, R9, R8 ;  /* 0x000000090d007223 */ /* 0x000fca0000000008 */
[----:B------:R-:W-:-:S04]  /*0840*/  SHF.R.U32.HI R3, RZ, 0x17, R0 ;  /* 0x00000017ff037819 */ /* 0x000fc80000011600 */
[----:B------:R-:W-:-:S04]  /*0850*/  LOP3.LUT R3, R3, 0xff, RZ, 0xc0, !PT ;  /* 0x000000ff03037812 */ /* 0x000fc800078ec0ff */
[----:B------:R-:W-:-:S05]  /*0860*/  IADD3 R7, PT, PT, R3, R6, RZ ;  /* 0x0000000603077210 */ /* 0x000fca0007ffe0ff */
[----:B------:R-:W-:-:S05]  /*0870*/  VIADD R3, R7, 0xffffffff ;  /* 0xffffffff07037836 */ /* 0x000fca0000000000 */
[----:B------:R-:W-:-:S13]  /*0880*/  ISETP.GE.U32.AND P0, PT, R3, 0xfe, PT ;  /* 0x000000fe0300780c */ /* 0x000fda0003f06070 */
[----:B------:R-:W-:Y:S05]  /*0890*/  @!P0 BRA `(.L_x_13) ;  /* 0x0000000000808947 */ /* 0x000fea0003800000 */
[----:B------:R-:W-:-:S13]  /*08a0*/  ISETP.GT.AND P0, PT, R7, 0xfe, PT ;  /* 0x000000fe0700780c */ /* 0x000fda0003f04270 */
[----:B------:R-:W-:Y:S05]  /*08b0*/  @P0 BRA `(.L_x_14) ;  /* 0x00000000006c0947 */ /* 0x000fea0003800000 */
[----:B------:R-:W-:-:S13]  /*08c0*/  ISETP.GE.AND P0, PT, R7, 0x1, PT ;  /* 0x000000010700780c */ /* 0x000fda0003f06270 */
[----:B------:R-:W-:Y:S05]  /*08d0*/  @P0 BRA `(.L_x_15) ;  /* 0x0000000000740947 */ /* 0x000fea0003800000 */
[----:B------:R-:W-:Y:S02]  /*08e0*/  ISETP.GE.AND P0, PT, R7, -0x18, PT ;  /* 0xffffffe80700780c */ /* 0x000fe40003f06270 */
[----:B------:R-:W-:-:S11]  /*08f0*/  LOP3.LUT R0, R0, 0x80000000, RZ, 0xc0, !PT ;  /* 0x8000000000007812 */ /* 0x000fd600078ec0ff */
[----:B------:R-:W-:Y:S05]  /*0900*/  @!P0 BRA `(.L_x_15) ;  /* 0x0000000000688947 */ /* 0x000fea0003800000 */
[CCC-:B------:R-:W-:Y:S01]  /*0910*/  FFMA.RZ R3, R13.reuse, R9.reuse, R8.reuse ;  /* 0x000000090d037223 */ /* 0x1c0fe2000000c008 */
[-CC-:B------:R-:W-:Y:S01]  /*0920*/  FFMA.RM R6, R13, R9.reuse, R8.reuse ;  /* 0x000000090d067223 */ /* 0x180fe20000004008 */
[C---:B------:R-:W-:Y:S02]  /*0930*/  ISETP.NE.AND P2, PT, R7.reuse, RZ, PT ;  /* 0x000000ff0700720c */ /* 0x040fe40003f45270 */
[----:B------:R-:W-:Y:S02]  /*0940*/  ISETP.NE.AND P1, PT, R7, RZ, PT ;  /* 0x000000ff0700720c */ /* 0x000fe40003f25270 */
[----:B------:R-:W-:Y:S01]  /*0950*/  LOP3.LUT R5, R3, 0x7fffff, RZ, 0xc0, !PT ;  /* 0x007fffff03057812 */ /* 0x000fe200078ec0ff */
[----:B------:R-:W-:Y:S01]  /*0960*/  FFMA.RP R3, R13, R9, R8 ;  /* 0x000000090d037223 */ /* 0x000fe20000008008 */
[----:B------:R-:W-:Y:S02]  /*0970*/  VIADD R8, R7, 0x20 ;  /* 0x0000002007087836 */ /* 0x000fe40000000000 */
[----:B------:R-:W-:Y:S01]  /*0980*/  LOP3.LUT R5, R5, 0x800000, RZ, 0xfc, !PT ;  /* 0x0080000005057812 */ /* 0x000fe200078efcff */
[----:B------:R-:W-:Y:S01]  /*0990*/  IMAD.MOV R7, RZ, RZ, -R7 ;  /* 0x000000ffff077224 */ /* 0x000fe200078e0a07 */
[----:B------:R-:W-:-:S02]  /*09a0*/  FSETP.NEU.FTZ.AND P0, PT, R3, R6, PT ;  /* 0x000000060300720b */ /* 0x000fc40003f1d000 */
[----:B------:R-:W-:Y:S02]  /*09b0*/  SHF.L.U32 R8, R5, R8, RZ ;  /* 0x0000000805087219 */ /* 0x000fe400000006ff */
[----:B------:R-:W-:Y:S02]  /*09c0*/  SEL R6, R7, RZ, P2 ;  /* 0x000000ff07067207 */ /* 0x000fe40001000000 */
[----:B------:R-:W-:Y:S02]  /*09d0*/  ISETP.NE.AND P1, PT, R8, RZ, P1 ;  /* 0x000000ff0800720c */ /* 0x000fe40000f25270 */
[----:B------:R-:W-:Y:S02]  /*09e0*/  SHF.R.U32.HI R6, RZ, R6, R5 ;  /* 0x00000006ff067219 */ /* 0x000fe40000011605 */
[----:B------:R-:W-:Y:S02]  /*09f0*/  PLOP3.LUT P0, PT, P0, P1, PT, 0xf8, 0x8f ;  /* 0x00000000008f781c */ /* 0x000fe40000703f70 */
[----:B------:R-:W-:-:S02]  /*0a00*/  SHF.R.U32.HI R8, RZ, 0x1, R6 ;  /* 0x00000001ff087819 */ /* 0x000fc40000011606 */
[----:B------:R-:W-:-:S04]  /*0a10*/  SEL R3, RZ, 0x1, !P0 ;  /* 0x00000001ff037807 */ /* 0x000fc80004000000 */
[----:B------:R-:W-:-:S04]  /*0a20*/  LOP3.LUT R3, R3, 0x1, R8, 0xf8, !PT ;  /* 0x0000000103037812 */ /* 0x000fc800078ef808 */
[----:B------:R-:W-:-:S04]  /*0a30*/  LOP3.LUT R3, R3, R6, RZ, 0xc0, !PT ;  /* 0x0000000603037212 */ /* 0x000fc800078ec0ff */
[----:B------:R-:W-:-:S04]  /*0a40*/  IADD3 R3, PT, PT, R8, R3, RZ ;  /* 0x0000000308037210 */ /* 0x000fc80007ffe0ff */
[----:B------:R-:W-:Y:S01]  /*0a50*/  LOP3.LUT R0, R3, R0, RZ, 0xfc, !PT ;  /* 0x0000000003007212 */ /* 0x000fe200078efcff */
[----:B------:R-:W-:Y:S06]  /*0a60*/  BRA `(.L_x_15) ;  /* 0x0000000000107947 */ /* 0x000fec0003800000 */
.L_x_14:
[----:B------:R-:W-:-:S04]  /*0a70*/  LOP3.LUT R0, R0, 0x80000000, RZ, 0xc0, !PT ;  /* 0x8000000000007812 */ /* 0x000fc800078ec0ff */
[----:B------:R-:W-:Y:S01]  /*0a80*/  LOP3.LUT R0, R0, 0x7f800000, RZ, 0xfc, !PT ;  /* 0x7f80000000007812 */ /* 0x000fe200078efcff */
[----:B------:R-:W-:Y:S06]  /*0a90*/  BRA `(.L_x_15) ;  /* 0x0000000000047947 */ /* 0x000fec0003800000 */
.L_x_13:
[----:B------:R-:W-:-:S07]  /*0aa0*/  IMAD R0, R6, 0x800000, R0 ;  /* 0x0080000006007824 */ /* 0x000fce00078e0200 */
.L_x_15:
[----:B------:R-:W-:Y:S05]  /*0ab0*/  BSYNC.RECONVERGENT B2 ;  /* 0x0000000000027941 */ /* 0x000fea0003800200 */
.L_x_12:
[----:B------:R-:W-:Y:S05]  /*0ac0*/  BRA `(.L_x_16) ;  /* 0x0000000000207947 */ /* 0x000fea0003800000 */
.L_x_11:
[----:B------:R-:W-:-:S04]  /*0ad0*/  LOP3.LUT R0, R3, 0x80000000, R6, 0x48, !PT ;  /* 0x8000000003007812 */ /* 0x000fc800078e4806 */
[----:B------:R-:W-:Y:S01]  /*0ae0*/  LOP3.LUT R0, R0, 0x7f800000, RZ, 0xfc, !PT ;  /* 0x7f80000000007812 */ /* 0x000fe200078efcff */
[----:B------:R-:W-:Y:S06]  /*0af0*/  BRA `(.L_x_16) ;  /* 0x0000000000147947 */ /* 0x000fec0003800000 */
.L_x_10:
[----:B------:R-:W-:Y:S01]  /*0b00*/  LOP3.LUT R0, R3, 0x80000000, R6, 0x48, !PT ;  /* 0x8000000003007812 */ /* 0x000fe200078e4806 */
[----:B------:R-:W-:Y:S06]  /*0b10*/  BRA `(.L_x_16) ;  /* 0x00000000000c7947 */ /* 0x000fec0003800000 */
.L_x_9:
[----:B------:R-:W0:Y:S01]  /*0b20*/  MUFU.RSQ R0, -QNAN ;  /* 0xffc0000000007908 */ /* 0x000e220000001400 */
[----:B------:R-:W-:Y:S05]  /*0b30*/  BRA `(.L_x_16) ;  /* 0x0000000000047947 */ /* 0x000fea0003800000 */
.L_x_8:
[----:B------:R-:W-:-:S07]  /*0b40*/  FADD.FTZ R0, R0, R3 ;  /* 0x0000000300007221 */ /* 0x000fce0000010000 */
.L_x_16:
[----:B------:R-:W-:Y:S05]  /*0b50*/  BSYNC.RECONVERGENT B1 ;  /* 0x0000000000017941 */ /* 0x000fea0003800200 */
.L_x_6:
[----:B------:R-:W-:-:S04]  /*0b60*/  IMAD.MOV.U32 R3, RZ, RZ, 0x0 ;  /* 0x00000000ff037424 */ /* 0x000fc800078e00ff */
[----:B0-----:R-:W-:Y:S05]  /*0b70*/  RET.REL.NODEC R2 `(default_function_kernel) ;  /* 0xfffffff402207950 */ /* 0x001fea0003c3ffff */
.L_x_17:
[----:B------:R-:W-:-:S00]  /*0b80*/  BRA `(.L_x_17) ;  /* 0xfffffffc00fc7947 */ /* 0x000fc0000383ffff */
[----:B------:R-:W-:-:S00]  /*0b90*/  NOP ;  /* 0x0000000000007918 */ /* 0x000fc00000000000 */
        /* <DEDUP_REMOVED lines=14> */
.L_x_19:


//--------------------- .nv.shared.reserved.0     --------------------------
	.section	.nv.shared.reserved.0,"aw",@nobits
	.weak		__nv_reservedSMEM_offset_0_alias
	.size		__nv_reservedSMEM_offset_0_alias, 0, 64
	.other		__nv_reservedSMEM_offset_0_alias,@"STO_CUDA_RESERVED_SHARED STV_DEFAULT"
__nv_reservedSMEM_offset_0_alias:
	.zero		0
	.zero		64


//--------------------- .nv.constant0.default_function_kernel --------------------------
	.section	.nv.constant0.default_function_kernel,"a",@progbits
	.sectionflags	@""
	.align	4
.nv.constant0.default_function_kernel:
	.zero		928


//--------------------- SYMBOLS --------------------------

	.type		.nv.reservedSmem.offset0,@object
	.size		.nv.reservedSmem.offset0,0x4
